.version 8.0
.target sm_86 
.address_size 64

.visible .entry sgemm_mem_coalesce(
    .param .u64 ptrA,
    .param .u64 ptrB,
    .param .u64 ptrOut,
    .param .u32 numBlocks
) {
    // declaring registers for tid, bid, and bdim.
    .reg .u32 %t_id_x;
    .reg .u32 %t_id_y;
    .reg .u32 %b_dim_x;
    .reg .u32 %b_dim_y;
    .reg .u32 %b_id_x;
    .reg .u32 %b_id_y;

    // declaring registers to identify which thread we are using.
    .reg .u32 %x;
    .reg .u32 %y;

    // accumulator register to add part of dot product.
    .reg .f32 %f_acc;

    // registers for the loop
    .reg .s32 %i;
    .reg .pred %p;

    // registers to store the address of Array's
    .reg .u64 %r_ptrA;
    .reg .u64 %r_ptrB;
    .reg .u64 %r_ptrO;

    // the register which holds the value from A, B which are multiplied.
    .reg .f32 %val_a;
    .reg .f32 %val_b;
    .reg .f32 %val_res;

    // register for holding index of A and B array
    .reg .s32 %r_aidx;
    .reg .s32 %r_bidx;
    .reg .s32 %r_oidx;

    // register for holding the address of computation
    .reg .u64 %r_addr_a;
    .reg .u64 %r_addr_b;
    .reg .u64 %r_addr_o;

    // loading address form param state space (ss) to register ss.
    ld.param.u64 %r_ptrA, [ptrA];
    ld.param.u64 %r_ptrB, [ptrB];
    ld.param.u64 %r_ptrO, [ptrOut];

    // moving data from special registers to general purpose registers.
    mov.u32 %t_id_x, %tid.x;
    mov.u32 %t_id_y, %tid.y;
    mov.u32 %b_id_x, %ctaid.x;
    mov.u32 %b_id_y, %ctaid.y;
    mov.u32 %b_dim_x, %ntid.x;
    mov.u32 %b_dim_y, %ntid.y;

    // In naive kernel we used,
    //   row x using threads along x dimension.
    //   col y using threads along y dimension.
    // In memory coalesced we use,
    //   row x using threads along y dimension 
    //   col y using threads along x dimension

    mad.lo.u32 %x, %b_id_y, %b_dim_y, %t_id_y;
    mad.lo.u32 %y, %b_id_x, %b_dim_x, %t_id_x;

    // initializing acc to be zero
    mov.f32 %f_acc, 0.0; 
    mov.s32 %i, 0;

loop_start:
    setp.lt.s32 %p, %i, 8192;
    @!%p bra loop_end;

    // computing the A index -> x * 8192 + i
    mad.lo.s32 %r_aidx, %x, 8192, %i;
    mul.wide.s32 %r_addr_a, %r_aidx, 4;
    add.u64 %r_addr_a, %r_ptrA, %r_addr_a;

    // computing the B index -> i * 8192 + y
    mad.lo.s32 %r_bidx, %i, 8192, %y;
    mul.wide.s32 %r_addr_b, %r_bidx, 4;
    add.u64 %r_addr_b, %r_ptrB, %r_addr_b;

    // get A and B vals
    ld.global.f32 %val_a, [%r_addr_a];
    ld.global.f32 %val_b, [%r_addr_b];

    // perform multiplication
    mul.f32 %val_res, %val_a, %val_b; 
    add.f32 %f_acc, %f_acc, %val_res;

    add.s32 %i, %i, 1;
    bra loop_start;

loop_end:
    // store the result in O
    // computing the O index -> x * 8192 + y
    mad.lo.s32 %r_oidx, %x, 8192, %y;
    mul.wide.s32 %r_addr_o, %r_oidx, 4;
    add.u64 %r_addr_o, %r_ptrO, %r_addr_o;

    st.global.f32 [%r_addr_o], %f_acc; 
}

// ===== COMPILED SASS (sm_100) =====

	.target	sm_100

	.elftype	@"ET_EXEC"


//--------------------- .note.nv.tkinfo           --------------------------
	.section	.note.nv.tkinfo,"",@"SHT_NOTE"
	.sectionflags	@"SHF_NOTE_NV_TKINFO"
	.tkinfo
        /*0018*/ 	.word	0x00000002
        /*0030*/ 	.string	""
        /*0030*/ 	.string	"ptxas"
        /*0030*/ 	.string	"Cuda compilation tools, release 13.0, V13.0.88"
        /*0030*/ 	.string	"Build cuda_13.0.r13.0/compiler.36424714_0"
        /*0030*/ 	.string	"-arch sm_100 "



//--------------------- .note.nv.cuinfo           --------------------------
	.section	.note.nv.cuinfo,"",@"SHT_NOTE"
	.sectionflags	@"SHF_NOTE_NV_CUINFO"
        /*0018*/ 	.short	0x0002
        /*001a*/ 	.short	0x0056
        /*001c*/ 	.short	0x0082
	.zero		2


//--------------------- .nv.info                  --------------------------
	.section	.nv.info,"",@"SHT_CUDA_INFO"
	.align	4


	//----- nvinfo : EIATTR_REGCOUNT
	.align		4
        /*0000*/ 	.byte	0x04, 0x2f
        /*0002*/ 	.short	(.L_1 - .L_0)
	.align		4
.L_0:
        /*0004*/ 	.word	index@(sgemm_mem_coalesce)
        /*0008*/ 	.word	0x00000010


	//----- nvinfo : EIATTR_FRAME_SIZE
	.align		4
.L_1:
        /*000c*/ 	.byte	0x04, 0x11
        /*000e*/ 	.short	(.L_3 - .L_2)
	.align		4
.L_2:
        /*0010*/ 	.word	index@(sgemm_mem_coalesce)
        /*0014*/ 	.word	0x00000000


	//----- nvinfo : EIATTR_MIN_STACK_SIZE
	.align		4
.L_3:
        /*0018*/ 	.byte	0x04, 0x12
        /*001a*/ 	.short	(.L_5 - .L_4)
	.align		4
.L_4:
        /*001c*/ 	.word	index@(sgemm_mem_coalesce)
        /*0020*/ 	.word	0x00000000
.L_5:


//--------------------- .nv.compat                --------------------------
	.section	.nv.compat,"",@"SHT_CUDA_COMPAT_INFO"
	.align	4
        /*0000*/ 	.byte	0x02, 0x09, 0x00, 0x00, 0x02, 0x02, 0x01, 0x00, 0x02, 0x05, 0x05, 0x00, 0x03, 0x07, 0x01, 0x01
        /*0010*/ 	.byte	0x02, 0x03, 0x00, 0x00, 0x02, 0x06, 0x01, 0x00, 0x04, 0x0b, 0x08, 0x00, 0x09, 0x00, 0x00, 0x00
        /*0020*/ 	.byte	0x00, 0x00, 0x00, 0x00


//--------------------- .nv.info.sgemm_mem_coalesce --------------------------
	.section	.nv.info.sgemm_mem_coalesce,"",@"SHT_CUDA_INFO"
	.sectionflags	@""
	.align	4


	//----- nvinfo : EIATTR_CUDA_API_VERSION
	.align		4
        /*0000*/ 	.byte	0x04, 0x37
        /*0002*/ 	.short	(.L_7 - .L_6)
.L_6:
        /*0004*/ 	.word	0x00000082


	//----- nvinfo : EIATTR_KPARAM_INFO
	.align		4
.L_7:
        /*0008*/ 	.byte	0x04, 0x17
        /*000a*/ 	.short	(.L_9 - .L_8)
.L_8:
        /*000c*/ 	.word	0x00000000
        /*0010*/ 	.short	0x0003
        /*0012*/ 	.short	0x0018
        /*0014*/ 	.byte	0x00, 0xf0, 0x11, 0x00


	//----- nvinfo : EIATTR_KPARAM_INFO
	.align		4
.L_9:
        /*0018*/ 	.byte	0x04, 0x17
        /*001a*/ 	.short	(.L_11 - .L_10)
.L_10:
        /*001c*/ 	.word	0x00000000
        /*0020*/ 	.short	0x0002
        /*0022*/ 	.short	0x0010
        /*0024*/ 	.byte	0x00, 0xf0, 0x21, 0x00


	//----- nvinfo : EIATTR_KPARAM_INFO
	.align		4
.L_11:
        /*0028*/ 	.byte	0x04, 0x17
        /*002a*/ 	.short	(.L_13 - .L_12)
.L_12:
        /*002c*/ 	.word	0x00000000
        /*0030*/ 	.short	0x0001
        /*0032*/ 	.short	0x0008
        /*0034*/ 	.byte	0x00, 0xf0, 0x21, 0x00


	//----- nvinfo : EIATTR_KPARAM_INFO
	.align		4
.L_13:
        /*0038*/ 	.byte	0x04, 0x17
        /*003a*/ 	.short	(.L_15 - .L_14)
.L_14:
        /*003c*/ 	.word	0x00000000
        /*0040*/ 	.short	0x0000
        /*0042*/ 	.short	0x0000
        /*0044*/ 	.byte	0x00, 0xf0, 0x21, 0x00


	//----- nvinfo : EIATTR_SPARSE_MMA_MASK
	.align		4
.L_15:
        /*0048*/ 	.byte	0x03, 0x50
        /*004a*/ 	.short	0x0000


	//----- nvinfo : EIATTR_MAXREG_COUNT
	.align		4
        /*004c*/ 	.byte	0x03, 0x1b
        /*004e*/ 	.short	0x00ff


	//----- nvinfo : EIATTR_MERCURY_ISA_VERSION
	.align		4
        /*0050*/ 	.byte	0x03, 0x5f
        /*0052*/ 	.short	0x0101


	//----- nvinfo : EIATTR_VRC_CTA_INIT_COUNT
	.align		4
        /*0054*/ 	.byte	0x02, 0x4a
	.zero		1
	.zero		1


	//----- nvinfo : EIATTR_EXIT_INSTR_OFFSETS
	.align		4
        /*0058*/ 	.byte	0x04, 0x1c
        /*005a*/ 	.short	(.L_17 - .L_16)


	//   ....[0]....
.L_16:
        /*005c*/ 	.word	0x000001c0


	//----- nvinfo : EIATTR_CBANK_PARAM_SIZE
	.align		4
.L_17:
        /*0060*/ 	.byte	0x03, 0x19
        /*0062*/ 	.short	0x001c


	//----- nvinfo : EIATTR_PARAM_CBANK
	.align		4
        /*0064*/ 	.byte	0x04, 0x0a
        /*0066*/ 	.short	(.L_19 - .L_18)
	.align		4
.L_18:
        /*0068*/ 	.word	index@(.nv.constant0.sgemm_mem_coalesce)
        /*006c*/ 	.short	0x0380
        /*006e*/ 	.short	0x001c


	//----- nvinfo : EIATTR_SW_WAR
	.align		4
.L_19:
        /*0070*/ 	.byte	0x04, 0x36
        /*0072*/ 	.short	(.L_21 - .L_20)
.L_20:
        /*0074*/ 	.word	0x00000008
.L_21:


//--------------------- .nv.callgraph             --------------------------
	.section	.nv.callgraph,"",@"SHT_CUDA_CALLGRAPH"
	.align	4
	.sectionentsize	8
	.align		4
        /*0000*/ 	.word	0x00000000
	.align		4
        /*0004*/ 	.word	0xffffffff
	.align		4
        /*0008*/ 	.word	0x00000000
	.align		4
        /*000c*/ 	.word	0xfffffffe
	.align		4
        /*0010*/ 	.word	0x00000000
	.align		4
        /*0014*/ 	.word	0xfffffffd
	.align		4
        /*0018*/ 	.word	0x00000000
	.align		4
        /*001c*/ 	.word	0xfffffffc


//--------------------- .text.sgemm_mem_coalesce  --------------------------
	.section	.text.sgemm_mem_coalesce,"ax",@progbits
	.align	128
        .global         sgemm_mem_coalesce
        .type           sgemm_mem_coalesce,@function
        .size           sgemm_mem_coalesce,(.L_x_2 - sgemm_mem_coalesce)
        .other          sgemm_mem_coalesce,@"STO_CUDA_ENTRY STV_DEFAULT"
sgemm_mem_coalesce:
.text.sgemm_mem_coalesce:
[----:B------:R-:W-:Y:S01]  /*0000*/  LDC R1, c[0x0][0x37c] ;  /* 0x0000df00ff017b82 */ /* 0x000fe20000000800 */
[----:B------:R-:W0:Y:S07]  /*0010*/  S2R R11, SR_TID.X ;  /* 0x00000000000b7919 */ /* 0x000e2e0000002100 */
[----:B------:R-:W0:Y:S01]  /*0020*/  LDC R6, c[0x0][0x360] ;  /* 0x0000d800ff067b82 */ /* 0x000e220000000800 */
[----:B------:R-:W-:Y:S01]  /*0030*/  HFMA2 R13, -RZ, RZ, 0, 0 ;  /* 0x00000000ff0d7431 */ /* 0x000fe200000001ff */
[----:B------:R-:W-:Y:S01]  /*0040*/  MOV R10, RZ ;  /* 0x000000ff000a7202 */ /* 0x000fe20000000f00 */
[----:B------:R-:W1:Y:S01]  /*0050*/  S2R R0, SR_TID.Y ;  /* 0x0000000000007919 */ /* 0x000e620000002200 */
[----:B------:R-:W2:Y:S04]  /*0060*/  LDCU.64 UR4, c[0x0][0x358] ;  /* 0x00006b00ff0477ac */ /* 0x000ea80008000a00 */
[----:B------:R-:W0:Y:S08]  /*0070*/  S2UR UR6, SR_CTAID.X ;  /* 0x00000000000679c3 */ /* 0x000e300000002500 */
[----:B------:R-:W1:Y:S08]  /*0080*/  S2UR UR7, SR_CTAID.Y ;  /* 0x00000000000779c3 */ /* 0x000e700000002600 */
[----:B------:R-:W1:Y:S08]  /*0090*/  LDC R7, c[0x0][0x364] ;  /* 0x0000d900ff077b82 */ /* 0x000e700000000800 */
[----:B------:R-:W3:Y:S01]  /*00a0*/  LDC.64 R4, c[0x0][0x380] ;  /* 0x0000e000ff047b82 */ /* 0x000ee20000000a00 */
[----:B0-----:R-:W-:-:S07]  /*00b0*/  IMAD R11, R6, UR6, R11 ;  /* 0x00000006060b7c24 */ /* 0x001fce000f8e020b */
[----:B------:R-:W0:Y:S01]  /*00c0*/  LDC.64 R2, c[0x0][0x388] ;  /* 0x0000e200ff027b82 */ /* 0x000e220000000a00 */
[----:B-12---:R-:W-:-:S07]  /*00d0*/  IMAD R0, R7, UR7, R0 ;  /* 0x0000000707007c24 */ /* 0x006fce000f8e0200 */
.L_x_0:
[----:B------:R-:W-:Y:S02]  /*00e0*/  LEA R7, R0, R10, 0xd ;  /* 0x0000000a00077211 */ /* 0x000fe400078e68ff */
[----:B------:R-:W-:-:S03]  /*00f0*/  LEA R9, R10, R11, 0xd ;  /* 0x0000000b0a097211 */ /* 0x000fc600078e68ff */
[----:B---3--:R-:W-:-:S04]  /*0100*/  IMAD.WIDE R6, R7, 0x4, R4 ;  /* 0x0000000407067825 */ /* 0x008fc800078e0204 */
[----:B0-----:R-:W-:Y:S02]  /*0110*/  IMAD.WIDE R8, R9, 0x4, R2 ;  /* 0x0000000409087825 */ /* 0x001fe400078e0202 */
[----:B------:R-:W2:Y:S04]  /*0120*/  LDG.E R6, desc[UR4][R6.64] ;  /* 0x0000000406067981 */ /* 0x000ea8000c1e1900 */
[----:B------:R-:W2:Y:S01]  /*0130*/  LDG.E R8, desc[UR4][R8.64] ;  /* 0x0000000408087981 */ /* 0x000ea2000c1e1900 */
[----:B------:R-:W-:-:S04]  /*0140*/  IADD3 R10, PT, PT, R10, 0x1, RZ ;  /* 0x000000010a0a7810 */ /* 0x000fc80007ffe0ff */
[----:B------:R-:W-:Y:S01]  /*0150*/  ISETP.GE.AND P0, PT, R10, 0x2000, PT ;  /* 0x000020000a00780c */ /* 0x000fe20003f06270 */
[----:B--2---:R-:W-:-:S12]  /*0160*/  FFMA R13, R6, R8, R13 ;  /* 0x00000008060d7223 */ /* 0x004fd8000000000d */
[----:B------:R-:W-:Y:S05]  /*0170*/  @!P0 BRA `(.L_x_0) ;  /* 0xfffffffc00d88947 */ /* 0x000fea000383ffff */
[----:B------:R-:W0:Y:S01]  /*0180*/  LDC.64 R2, c[0x0][0x390] ;  /* 0x0000e400ff027b82 */ /* 0x000e220000000a00 */
[----:B------:R-:W-:-:S05]  /*0190*/  LEA R11, R0, R11, 0xd ;  /* 0x0000000b000b7211 */ /* 0x000fca00078e68ff */
[----:B0-----:R-:W-:-:S05]  /*01a0*/  IMAD.WIDE R2, R11, 0x4, R2 ;  /* 0x000000040b027825 */ /* 0x001fca00078e0202 */
[----:B------:R-:W-:Y:S01]  /*01b0*/  STG.E desc[UR4][R2.64], R13 ;  /* 0x0000000d02007986 */ /* 0x000fe2000c101904 */
[----:B------:R-:W-:Y:S05]  /*01c0*/  EXIT ;  /* 0x000000000000794d */ /* 0x000fea0003800000 */
.L_x_1:
[----:B------:R-:W-:-:S00]  /*01d0*/  BRA `(.L_x_1) ;  /* 0xfffffffc00fc7947 */ /* 0x000fc0000383ffff */
[----:B------:R-:W-:-:S00]  /*01e0*/  NOP ;  /* 0x0000000000007918 */ /* 0x000fc00000000000 */
        /* <DEDUP_REMOVED lines=9> */
.L_x_2:


//--------------------- .nv.shared.reserved.0     --------------------------
	.section	.nv.shared.reserved.0,"aw",@nobits
	.weak		__nv_reservedSMEM_offset_0_alias
	.size		__nv_reservedSMEM_offset_0_alias, 0, 64
	.other		__nv_reservedSMEM_offset_0_alias,@"STO_CUDA_RESERVED_SHARED STV_DEFAULT"
__nv_reservedSMEM_offset_0_alias:
	.zero		0
	.zero		64


//--------------------- .nv.constant0.sgemm_mem_coalesce --------------------------
	.section	.nv.constant0.sgemm_mem_coalesce,"a",@progbits
	.sectionflags	@""
	.align	4
.nv.constant0.sgemm_mem_coalesce:
	.zero		924


//--------------------- SYMBOLS --------------------------

	.type		.nv.reservedSmem.offset0,@object
	.size		.nv.reservedSmem.offset0,0x4
